//
// Generated by NVIDIA NVVM Compiler
//
// Compiler Build ID: CL-36424714
// Cuda compilation tools, release 13.0, V13.0.88
// Based on NVVM 20.0.0
//

.version 9.0
.target sm_100
.address_size 64

	// .globl	_Z6arraddPd
// _ZZ6arraddPdE8tmp_area has been demoted

.visible .entry _Z6arraddPd(
	.param .u64 .ptr .align 1 _Z6arraddPd_param_0
)
{
	.reg .pred 	%p<4>;
	.reg .b32 	%r<14>;
	.reg .b64 	%rd<3>;
	.reg .b64 	%fd<76>;
	// demoted variable
	.shared .align 8 .b8 _ZZ6arraddPdE8tmp_area[2048];
	ld.param.u64 	%rd1, [_Z6arraddPd_param_0];
	mov.u32 	%r5, %ctaid.x;
	mov.u32 	%r6, %ntid.x;
	mov.u32 	%r1, %tid.x;
	mad.lo.s32 	%r2, %r5, %r6, %r1;
	setp.gt.s32 	%p1, %r2, 999999998;
	@%p1 bra 	$L__BB0_5;
	cvt.rn.f64.s32 	%fd3, %r2;
	mul.f64 	%fd4, %fd3, 0d3E112E0BE870A00C;
	mul.f64 	%fd5, %fd4, %fd4;
	mov.f64 	%fd6, 0d3FF0000000000000;
	sub.f64 	%fd7, %fd6, %fd5;
	sqrt.rn.f64 	%fd8, %fd7;
	mul.f64 	%fd9, %fd8, 0d3E112E0BE870A00C;
	shl.b32 	%r7, %r1, 3;
	mov.u32 	%r8, _ZZ6arraddPdE8tmp_area;
	add.s32 	%r9, %r8, %r7;
	st.shared.f64 	[%r9], %fd9;
	bar.sync 	0;
	setp.ne.s32 	%p2, %r1, 0;
	@%p2 bra 	$L__BB0_5;
	mov.f64 	%fd75, 0d0000000000000000;
	mov.b32 	%r13, 128;
$L__BB0_3:
	add.s32 	%r12, %r8, %r13;
	ld.shared.f64 	%fd11, [%r12+-128];
	add.f64 	%fd12, %fd75, %fd11;
	ld.shared.f64 	%fd13, [%r12+-120];
	add.f64 	%fd14, %fd12, %fd13;
	ld.shared.f64 	%fd15, [%r12+-112];
	add.f64 	%fd16, %fd14, %fd15;
	ld.shared.f64 	%fd17, [%r12+-104];
	add.f64 	%fd18, %fd16, %fd17;
	ld.shared.f64 	%fd19, [%r12+-96];
	add.f64 	%fd20, %fd18, %fd19;
	ld.shared.f64 	%fd21, [%r12+-88];
	add.f64 	%fd22, %fd20, %fd21;
	ld.shared.f64 	%fd23, [%r12+-80];
	add.f64 	%fd24, %fd22, %fd23;
	ld.shared.f64 	%fd25, [%r12+-72];
	add.f64 	%fd26, %fd24, %fd25;
	ld.shared.f64 	%fd27, [%r12+-64];
	add.f64 	%fd28, %fd26, %fd27;
	ld.shared.f64 	%fd29, [%r12+-56];
	add.f64 	%fd30, %fd28, %fd29;
	ld.shared.f64 	%fd31, [%r12+-48];
	add.f64 	%fd32, %fd30, %fd31;
	ld.shared.f64 	%fd33, [%r12+-40];
	add.f64 	%fd34, %fd32, %fd33;
	ld.shared.f64 	%fd35, [%r12+-32];
	add.f64 	%fd36, %fd34, %fd35;
	ld.shared.f64 	%fd37, [%r12+-24];
	add.f64 	%fd38, %fd36, %fd37;
	ld.shared.f64 	%fd39, [%r12+-16];
	add.f64 	%fd40, %fd38, %fd39;
	ld.shared.f64 	%fd41, [%r12+-8];
	add.f64 	%fd42, %fd40, %fd41;
	ld.shared.f64 	%fd43, [%r12];
	add.f64 	%fd44, %fd42, %fd43;
	ld.shared.f64 	%fd45, [%r12+8];
	add.f64 	%fd46, %fd44, %fd45;
	ld.shared.f64 	%fd47, [%r12+16];
	add.f64 	%fd48, %fd46, %fd47;
	ld.shared.f64 	%fd49, [%r12+24];
	add.f64 	%fd50, %fd48, %fd49;
	ld.shared.f64 	%fd51, [%r12+32];
	add.f64 	%fd52, %fd50, %fd51;
	ld.shared.f64 	%fd53, [%r12+40];
	add.f64 	%fd54, %fd52, %fd53;
	ld.shared.f64 	%fd55, [%r12+48];
	add.f64 	%fd56, %fd54, %fd55;
	ld.shared.f64 	%fd57, [%r12+56];
	add.f64 	%fd58, %fd56, %fd57;
	ld.shared.f64 	%fd59, [%r12+64];
	add.f64 	%fd60, %fd58, %fd59;
	ld.shared.f64 	%fd61, [%r12+72];
	add.f64 	%fd62, %fd60, %fd61;
	ld.shared.f64 	%fd63, [%r12+80];
	add.f64 	%fd64, %fd62, %fd63;
	ld.shared.f64 	%fd65, [%r12+88];
	add.f64 	%fd66, %fd64, %fd65;
	ld.shared.f64 	%fd67, [%r12+96];
	add.f64 	%fd68, %fd66, %fd67;
	ld.shared.f64 	%fd69, [%r12+104];
	add.f64 	%fd70, %fd68, %fd69;
	ld.shared.f64 	%fd71, [%r12+112];
	add.f64 	%fd72, %fd70, %fd71;
	ld.shared.f64 	%fd73, [%r12+120];
	add.f64 	%fd75, %fd72, %fd73;
	add.s32 	%r13, %r13, 256;
	setp.ne.s32 	%p3, %r13, 2176;
	@%p3 bra 	$L__BB0_3;
	cvta.to.global.u64 	%rd2, %rd1;
	atom.global.add.f64 	%fd74, [%rd2], %fd75;
$L__BB0_5:
	ret;

}


// ===== COMPILED SASS (sm_100) =====

	.target	sm_100

	.elftype	@"ET_EXEC"


//--------------------- .note.nv.tkinfo           --------------------------
	.section	.note.nv.tkinfo,"",@"SHT_NOTE"
	.sectionflags	@"SHF_NOTE_NV_TKINFO"
	.tkinfo
        /*0018*/ 	.word	0x00000002
        /*0030*/ 	.string	""
        /*0030*/ 	.string	"ptxas"
        /*0030*/ 	.string	"Cuda compilation tools, release 13.0, V13.0.88"
        /*0030*/ 	.string	"Build cuda_13.0.r13.0/compiler.36424714_0"
        /*0030*/ 	.string	"-arch sm_100 -m 64 "



//--------------------- .note.nv.cuinfo           --------------------------
	.section	.note.nv.cuinfo,"",@"SHT_NOTE"
	.sectionflags	@"SHF_NOTE_NV_CUINFO"
        /*0018*/ 	.short	0x0002
        /*001a*/ 	.short	0x0064
        /*001c*/ 	.short	0x0082
	.zero		2


//--------------------- .nv.info                  --------------------------
	.section	.nv.info,"",@"SHT_CUDA_INFO"
	.align	4


	//----- nvinfo : EIATTR_REGCOUNT
	.align		4
        /*0000*/ 	.byte	0x04, 0x2f
        /*0002*/ 	.short	(.L_1 - .L_0)
	.align		4
.L_0:
        /*0004*/ 	.word	index@(_Z6arraddPd)
        /*0008*/ 	.word	0x00000016


	//----- nvinfo : EIATTR_FRAME_SIZE
	.align		4
.L_1:
        /*000c*/ 	.byte	0x04, 0x11
        /*000e*/ 	.short	(.L_3 - .L_2)
	.align		4
.L_2:
        /*0010*/ 	.word	index@($__internal_0_$__cuda_sm20_dsqrt_rn_f64_mediumpath_v1)
        /*0014*/ 	.word	0x00000000


	//----- nvinfo : EIATTR_FRAME_SIZE
	.align		4
.L_3:
        /*0018*/ 	.byte	0x04, 0x11
        /*001a*/ 	.short	(.L_5 - .L_4)
	.align		4
.L_4:
        /*001c*/ 	.word	index@(_Z6arraddPd)
        /*0020*/ 	.word	0x00000000


	//----- nvinfo : EIATTR_MIN_STACK_SIZE
	.align		4
.L_5:
        /*0024*/ 	.byte	0x04, 0x12
        /*0026*/ 	.short	(.L_7 - .L_6)
	.align		4
.L_6:
        /*0028*/ 	.word	index@(_Z6arraddPd)
        /*002c*/ 	.word	0x00000000
.L_7:


//--------------------- .nv.compat                --------------------------
	.section	.nv.compat,"",@"SHT_CUDA_COMPAT_INFO"
	.align	4
        /*0000*/ 	.byte	0x02, 0x09, 0x00, 0x00, 0x02, 0x02, 0x01, 0x00, 0x02, 0x05, 0x05, 0x00, 0x03, 0x07, 0x01, 0x01
        /*0010*/ 	.byte	0x02, 0x03, 0x00, 0x00, 0x02, 0x06, 0x01, 0x00, 0x04, 0x0b, 0x08, 0x00, 0x01, 0x00, 0x00, 0x00
        /*0020*/ 	.byte	0x00, 0x00, 0x00, 0x00


//--------------------- .nv.info._Z6arraddPd      --------------------------
	.section	.nv.info._Z6arraddPd,"",@"SHT_CUDA_INFO"
	.sectionflags	@""
	.align	4


	//----- nvinfo : EIATTR_CUDA_API_VERSION
	.align		4
        /*0000*/ 	.byte	0x04, 0x37
        /*0002*/ 	.short	(.L_9 - .L_8)
.L_8:
        /*0004*/ 	.word	0x00000082


	//----- nvinfo : EIATTR_KPARAM_INFO
	.align		4
.L_9:
        /*0008*/ 	.byte	0x04, 0x17
        /*000a*/ 	.short	(.L_11 - .L_10)
.L_10:
        /*000c*/ 	.word	0x00000000
        /*0010*/ 	.short	0x0000
        /*0012*/ 	.short	0x0000
        /*0014*/ 	.byte	0x00, 0xf5, 0x21, 0x00


	//----- nvinfo : EIATTR_SPARSE_MMA_MASK
	.align		4
.L_11:
        /*0018*/ 	.byte	0x03, 0x50
        /*001a*/ 	.short	0x0000


	//----- nvinfo : EIATTR_MAXREG_COUNT
	.align		4
        /*001c*/ 	.byte	0x03, 0x1b
        /*001e*/ 	.short	0x00ff


	//----- nvinfo : EIATTR_NUM_BARRIERS
	.align		4
        /*0020*/ 	.byte	0x02, 0x4c
        /*0022*/ 	.byte	0x01
	.zero		1


	//----- nvinfo : EIATTR_MERCURY_ISA_VERSION
	.align		4
        /*0024*/ 	.byte	0x03, 0x5f
        /*0026*/ 	.short	0x0101


	//----- nvinfo : EIATTR_VRC_CTA_INIT_COUNT
	.align		4
        /*0028*/ 	.byte	0x02, 0x4a
	.zero		1
	.zero		1


	//----- nvinfo : EIATTR_EXIT_INSTR_OFFSETS
	.align		4
        /*002c*/ 	.byte	0x04, 0x1c
        /*002e*/ 	.short	(.L_13 - .L_12)


	//   ....[0]....
.L_12:
        /*0030*/ 	.word	0x00000060


	//   ....[1]....
        /*0034*/ 	.word	0x000002c0


	//   ....[2]....
        /*0038*/ 	.word	0x00000660


	//----- nvinfo : EIATTR_CRS_STACK_SIZE
	.align		4
.L_13:
        /*003c*/ 	.byte	0x04, 0x1e
        /*003e*/ 	.short	(.L_15 - .L_14)
.L_14:
        /*0040*/ 	.word	0x00000000


	//----- nvinfo : EIATTR_CBANK_PARAM_SIZE
	.align		4
.L_15:
        /*0044*/ 	.byte	0x03, 0x19
        /*0046*/ 	.short	0x0008


	//----- nvinfo : EIATTR_PARAM_CBANK
	.align		4
        /*0048*/ 	.byte	0x04, 0x0a
        /*004a*/ 	.short	(.L_17 - .L_16)
	.align		4
.L_16:
        /*004c*/ 	.word	index@(.nv.constant0._Z6arraddPd)
        /*0050*/ 	.short	0x0380
        /*0052*/ 	.short	0x0008


	//----- nvinfo : EIATTR_SW_WAR
	.align		4
.L_17:
        /*0054*/ 	.byte	0x04, 0x36
        /*0056*/ 	.short	(.L_19 - .L_18)
.L_18:
        /*0058*/ 	.word	0x00000008
.L_19:


//--------------------- .nv.callgraph             --------------------------
	.section	.nv.callgraph,"",@"SHT_CUDA_CALLGRAPH"
	.align	4
	.sectionentsize	8
	.align		4
        /*0000*/ 	.word	0x00000000
	.align		4
        /*0004*/ 	.word	0xffffffff
	.align		4
        /*0008*/ 	.word	0x00000000
	.align		4
        /*000c*/ 	.word	0xfffffffe
	.align		4
        /*0010*/ 	.word	0x00000000
	.align		4
        /*0014*/ 	.word	0xfffffffd
	.align		4
        /*0018*/ 	.word	0x00000000
	.align		4
        /*001c*/ 	.word	0xfffffffc


//--------------------- .text._Z6arraddPd         --------------------------
	.section	.text._Z6arraddPd,"ax",@progbits
	.align	128
        .global         _Z6arraddPd
        .type           _Z6arraddPd,@function
        .size           _Z6arraddPd,(.L_x_8 - _Z6arraddPd)
        .other          _Z6arraddPd,@"STO_CUDA_ENTRY STV_DEFAULT"
_Z6arraddPd:
.text._Z6arraddPd:
[----:B------:R-:W-:Y:S01]  /*0000*/  LDC R1, c[0x0][0x37c] ;  /* 0x0000df00ff017b82 */ /* 0x000fe20000000800 */
[----:B------:R-:W0:Y:S07]  /*0010*/  S2R R0, SR_TID.X ;  /* 0x0000000000007919 */ /* 0x000e2e0000002100 */
[----:B------:R-:W0:Y:S08]  /*0020*/  S2UR UR4, SR_CTAID.X ;  /* 0x00000000000479c3 */ /* 0x000e300000002500 */
[----:B------:R-:W0:Y:S02]  /*0030*/  LDC R3, c[0x0][0x360] ;  /* 0x0000d800ff037b82 */ /* 0x000e240000000800 */
[----:B0-----:R-:W-:-:S05]  /*0040*/  IMAD R10, R3, UR4, R0 ;  /* 0x00000004030a7c24 */ /* 0x001fca000f8e0200 */
[----:B------:R-:W-:-:S13]  /*0050*/  ISETP.GT.AND P0, PT, R10, 0x3b9ac9fe, PT ;  /* 0x3b9ac9fe0a00780c */ /* 0x000fda0003f04270 */
[----:B------:R-:W-:Y:S05]  /*0060*/  @P0 EXIT ;  /* 0x000000000000094d */ /* 0x000fea0003800000 */
[----:B------:R-:W0:Y:S01]  /*0070*/  I2F.F64 R2, R10 ;  /* 0x0000000a00027312 */ /* 0x000e220000201c00 */
[----:B------:R-:W-:Y:S01]  /*0080*/  UMOV UR4, 0xe870a00c ;  /* 0xe870a00c00047882 */ /* 0x000fe20000000000 */
[----:B------:R-:W-:Y:S01]  /*0090*/  UMOV UR5, 0x3e112e0b ;  /* 0x3e112e0b00057882 */ /* 0x000fe20000000000 */
[----:B------:R-:W-:Y:S01]  /*00a0*/  IMAD.MOV.U32 R8, RZ, RZ, 0x0 ;  /* 0x00000000ff087424 */ /* 0x000fe200078e00ff */
[----:B------:R-:W-:Y:S01]  /*00b0*/  BSSY.RECONVERGENT B0, `(.L_x_0) ;  /* 0x0000016000007945 */ /* 0x000fe20003800200 */
[----:B------:R-:W-:Y:S01]  /*00c0*/  IMAD.MOV.U32 R9, RZ, RZ, 0x3fd80000 ;  /* 0x3fd80000ff097424 */ /* 0x000fe200078e00ff */
[----:B0-----:R-:W-:-:S08]  /*00d0*/  DMUL R2, R2, UR4 ;  /* 0x0000000402027c28 */ /* 0x001fd00008000000 */
[----:B------:R-:W-:-:S06]  /*00e0*/  DFMA R4, -R2, R2, 1 ;  /* 0x3ff000000204742b */ /* 0x000fcc0000000102 */
[----:B------:R-:W0:Y:S04]  /*00f0*/  MUFU.RSQ64H R7, R5 ;  /* 0x0000000500077308 */ /* 0x000e280000001c00 */
[----:B------:R-:W-:-:S05]  /*0100*/  VIADD R6, R5, 0xfcb00000 ;  /* 0xfcb0000005067836 */ /* 0x000fca0000000000 */
[----:B------:R-:W-:Y:S01]  /*0110*/  ISETP.GE.U32.AND P0, PT, R6, 0x7ca00000, PT ;  /* 0x7ca000000600780c */ /* 0x000fe20003f06070 */
[----:B0-----:R-:W-:-:S08]  /*0120*/  DMUL R2, R6, R6 ;  /* 0x0000000606027228 */ /* 0x001fd00000000000 */
[----:B------:R-:W-:-:S08]  /*0130*/  DFMA R2, R4, -R2, 1 ;  /* 0x3ff000000402742b */ /* 0x000fd00000000802 */
[----:B------:R-:W-:Y:S02]  /*0140*/  DFMA R8, R2, R8, 0.5 ;  /* 0x3fe000000208742b */ /* 0x000fe40000000008 */
[----:B------:R-:W-:-:S08]  /*0150*/  DMUL R2, R6, R2 ;  /* 0x0000000206027228 */ /* 0x000fd00000000000 */
[----:B------:R-:W-:-:S08]  /*0160*/  DFMA R8, R8, R2, R6 ;  /* 0x000000020808722b */ /* 0x000fd00000000006 */
[----:B------:R-:W-:Y:S02]  /*0170*/  DMUL R10, R4, R8 ;  /* 0x00000008040a7228 */ /* 0x000fe40000000000 */
[----:B------:R-:W-:Y:S01]  /*0180*/  IADD3 R15, PT, PT, R9, -0x100000, RZ ;  /* 0xfff00000090f7810 */ /* 0x000fe20007ffe0ff */
[----:B------:R-:W-:-:S05]  /*0190*/  IMAD.MOV.U32 R14, RZ, RZ, R8 ;  /* 0x000000ffff0e7224 */ /* 0x000fca00078e0008 */
[----:B------:R-:W-:-:S08]  /*01a0*/  DFMA R12, R10, -R10, R4 ;  /* 0x8000000a0a0c722b */ /* 0x000fd00000000004 */
[----:B------:R-:W-:Y:S01]  /*01b0*/  DFMA R2, R12, R14, R10 ;  /* 0x0000000e0c02722b */ /* 0x000fe2000000000a */
[----:B------:R-:W-:Y:S10]  /*01c0*/  @!P0 BRA `(.L_x_1) ;  /* 0x0000000000108947 */ /* 0x000ff40003800000 */
[----:B------:R-:W-:-:S07]  /*01d0*/  MOV R2, 0x1f0 ;  /* 0x000001f000027802 */ /* 0x000fce0000000f00 */
[----:B------:R-:W-:Y:S05]  /*01e0*/  CALL.REL.NOINC `($__internal_0_$__cuda_sm20_dsqrt_rn_f64_mediumpath_v1) ;  /* 0x0000000400207944 */ /* 0x000fea0003c00000 */
[----:B------:R-:W-:Y:S02]  /*01f0*/  IMAD.MOV.U32 R2, RZ, RZ, R6 ;  /* 0x000000ffff027224 */ /* 0x000fe400078e0006 */
[----:B------:R-:W-:-:S07]  /*0200*/  IMAD.MOV.U32 R3, RZ, RZ, R7 ;  /* 0x000000ffff037224 */ /* 0x000fce00078e0007 */
.L_x_1:
[----:B------:R-:W-:Y:S05]  /*0210*/  BSYNC.RECONVERGENT B0 ;  /* 0x0000000000007941 */ /* 0x000fea0003800200 */
.L_x_0:
[----:B------:R-:W0:Y:S01]  /*0220*/  S2UR UR5, SR_CgaCtaId ;  /* 0x00000000000579c3 */ /* 0x000e220000008800 */
[----:B------:R-:W-:Y:S01]  /*0230*/  UMOV UR4, 0x400 ;  /* 0x0000040000047882 */ /* 0x000fe20000000000 */
[----:B------:R-:W-:Y:S01]  /*0240*/  UMOV UR6, 0xe870a00c ;  /* 0xe870a00c00067882 */ /* 0x000fe20000000000 */
[----:B------:R-:W-:Y:S01]  /*0250*/  UMOV UR7, 0x3e112e0b ;  /* 0x3e112e0b00077882 */ /* 0x000fe20000000000 */
[----:B------:R-:W-:Y:S01]  /*0260*/  ISETP.NE.AND P0, PT, R0, RZ, PT ;  /* 0x000000ff0000720c */ /* 0x000fe20003f05270 */
[----:B------:R-:W-:Y:S01]  /*0270*/  DMUL R2, R2, UR6 ;  /* 0x0000000602027c28 */ /* 0x000fe20008000000 */
[----:B0-----:R-:W-:-:S06]  /*0280*/  ULEA UR4, UR5, UR4, 0x18 ;  /* 0x0000000405047291 */ /* 0x001fcc000f8ec0ff */
[----:B------:R-:W-:-:S05]  /*0290*/  LEA R5, R0, UR4, 0x3 ;  /* 0x0000000400057c11 */ /* 0x000fca000f8e18ff */
[----:B------:R0:W-:Y:S01]  /*02a0*/  STS.64 [R5], R2 ;  /* 0x0000000205007388 */ /* 0x0001e20000000a00 */
[----:B------:R-:W-:Y:S06]  /*02b0*/  BAR.SYNC.DEFER_BLOCKING 0x0 ;  /* 0x0000000000007b1d */ /* 0x000fec0000010000 */
[----:B------:R-:W-:Y:S05]  /*02c0*/  @P0 EXIT ;  /* 0x000000000000094d */ /* 0x000fea0003800000 */
[----:B------:R-:W-:Y:S02]  /*02d0*/  MOV R0, 0x80 ;  /* 0x0000008000007802 */ /* 0x000fe40000000f00 */
[----:B------:R-:W-:Y:S01]  /*02e0*/  CS2R R14, SRZ ;  /* 0x00000000000e7805 */ /* 0x000fe2000001ff00 */
[----:B------:R-:W1:Y:S01]  /*02f0*/  LDCU.64 UR6, c[0x0][0x358] ;  /* 0x00006b00ff0677ac */ /* 0x000e620008000a00 */
[----:B------:R-:W-:-:S05]  /*0300*/  NOP ;  /* 0x0000000000007918 */ /* 0x000fca0000000000 */
.L_x_2:
[----:B------:R-:W2:Y:S04]  /*0310*/  LDS.128 R16, [R0+UR4+-0x80] ;  /* 0xffff800400107984 */ /* 0x000ea80008000c00 */
[----:B------:R-:W3:Y:S04]  /*0320*/  LDS.128 R8, [R0+UR4+-0x70] ;  /* 0xffff900400087984 */ /* 0x000ee80008000c00 */
[----:B0-----:R-:W0:Y:S01]  /*0330*/  LDS.128 R4, [R0+UR4+-0x60] ;  /* 0xffffa00400047984 */ /* 0x001e220008000c00 */
[----:B--2---:R-:W-:-:S03]  /*0340*/  DADD R16, R16, R14 ;  /* 0x0000000010107229 */ /* 0x004fc6000000000e */
[----:B------:R-:W2:Y:S05]  /*0350*/  LDS.128 R12, [R0+UR4+-0x50] ;  /* 0xffffb004000c7984 */ /* 0x000eaa0008000c00 */
[----:B------:R-:W-:-:S08]  /*0360*/  DADD R16, R16, R18 ;  /* 0x0000000010107229 */ /* 0x000fd00000000012 */
[----:B---3--:R-:W-:-:S08]  /*0370*/  DADD R8, R16, R8 ;  /* 0x0000000010087229 */ /* 0x008fd00000000008 */
[----:B------:R-:W-:Y:S02]  /*0380*/  DADD R2, R8, R10 ;  /* 0x0000000008027229 */ /* 0x000fe4000000000a */
[----:B------:R-:W3:Y:S06]  /*0390*/  LDS.128 R8, [R0+UR4+-0x40] ;  /* 0xffffc00400087984 */ /* 0x000eec0008000c00 */
[----:B0-----:R-:W-:-:S08]  /*03a0*/  DADD R2, R2, R4 ;  /* 0x0000000002027229 */ /* 0x001fd00000000004 */
[----:B------:R-:W-:Y:S01]  /*03b0*/  DADD R2, R2, R6 ;  /* 0x0000000002027229 */ /* 0x000fe20000000006 */
[----:B------:R-:W0:Y:S07]  /*03c0*/  LDS.128 R4, [R0+UR4+-0x30] ;  /* 0xffffd00400047984 */ /* 0x000e2e0008000c00 */
[----:B--2---:R-:W-:-:S08]  /*03d0*/  DADD R2, R2, R12 ;  /* 0x0000000002027229 */ /* 0x004fd0000000000c */
[----:B------:R-:W-:Y:S01]  /*03e0*/  DADD R2, R2, R14 ;  /* 0x0000000002027229 */ /* 0x000fe2000000000e */
[----:B------:R-:W2:Y:S07]  /*03f0*/  LDS.128 R12, [R0+UR4+-0x20] ;  /* 0xffffe004000c7984 */ /* 0x000eae0008000c00 */
[----:B---3--:R-:W-:-:S08]  /*0400*/  DADD R2, R2, R8 ;  /* 0x0000000002027229 */ /* 0x008fd00000000008 */
[----:B------:R-:W-:Y:S01]  /*0410*/  DADD R2, R2, R10 ;  /* 0x0000000002027229 */ /* 0x000fe2000000000a */
[----:B------:R-:W3:Y:S07]  /*0420*/  LDS.128 R8, [R0+UR4+-0x10] ;  /* 0xfffff00400087984 */ /* 0x000eee0008000c00 */
[----:B0-----:R-:W-:-:S08]  /*0430*/  DADD R2, R2, R4 ;  /* 0x0000000002027229 */ /* 0x001fd00000000004 */
[----:B------:R-:W-:Y:S01]  /*0440*/  DADD R2, R2, R6 ;  /* 0x0000000002027229 */ /* 0x000fe20000000006 */
[----:B------:R-:W0:Y:S07]  /*0450*/  LDS.128 R4, [R0+UR4] ;  /* 0x0000000400047984 */ /* 0x000e2e0008000c00 */
[----:B--2---:R-:W-:-:S08]  /*0460*/  DADD R2, R2, R12 ;  /* 0x0000000002027229 */ /* 0x004fd0000000000c */
[----:B------:R-:W-:Y:S01]  /*0470*/  DADD R2, R2, R14 ;  /* 0x0000000002027229 */ /* 0x000fe2000000000e */
[----:B------:R-:W2:Y:S07]  /*0480*/  LDS.128 R12, [R0+UR4+0x10] ;  /* 0x00001004000c7984 */ /* 0x000eae0008000c00 */
[----:B---3--:R-:W-:-:S08]  /*0490*/  DADD R2, R2, R8 ;  /* 0x0000000002027229 */ /* 0x008fd00000000008 */
[----:B------:R-:W-:Y:S01]  /*04a0*/  DADD R2, R2, R10 ;  /* 0x0000000002027229 */ /* 0x000fe2000000000a */
[----:B------:R-:W3:Y:S07]  /*04b0*/  LDS.128 R8, [R0+UR4+0x20] ;  /* 0x0000200400087984 */ /* 0x000eee0008000c00 */
[----:B0-----:R-:W-:-:S08]  /*04c0*/  DADD R2, R2, R4 ;  /* 0x0000000002027229 */ /* 0x001fd00000000004 */
[----:B------:R-:W-:Y:S01]  /*04d0*/  DADD R2, R2, R6 ;  /* 0x0000000002027229 */ /* 0x000fe20000000006 */
[----:B------:R-:W0:Y:S07]  /*04e0*/  LDS.128 R4, [R0+UR4+0x30] ;  /* 0x0000300400047984 */ /* 0x000e2e0008000c00 */
        /* <DEDUP_REMOVED lines=11> */
[----:B------:R2:W4:Y:S07]  /*05a0*/  LDS.128 R12, [R0+UR4+0x70] ;  /* 0x00007004000c7984 */ /* 0x00052e0008000c00 */
[----:B---3--:R-:W-:Y:S01]  /*05b0*/  DADD R2, R2, R8 ;  /* 0x0000000002027229 */ /* 0x008fe20000000008 */
[----:B--2---:R-:W-:-:S05]  /*05c0*/  VIADD R0, R0, 0x100 ;  /* 0x0000010000007836 */ /* 0x004fca0000000000 */
[----:B------:R-:W-:Y:S02]  /*05d0*/  ISETP.NE.AND P0, PT, R0, 0x880, PT ;  /* 0x000008800000780c */ /* 0x000fe40003f05270 */
[----:B------:R-:W-:-:S08]  /*05e0*/  DADD R2, R2, R10 ;  /* 0x0000000002027229 */ /* 0x000fd0000000000a */
[----:B0-----:R-:W-:-:S08]  /*05f0*/  DADD R2, R2, R4 ;  /* 0x0000000002027229 */ /* 0x001fd00000000004 */
[----:B------:R-:W-:-:S08]  /*0600*/  DADD R2, R2, R6 ;  /* 0x0000000002027229 */ /* 0x000fd00000000006 */
[----:B----4-:R-:W-:-:S08]  /*0610*/  DADD R2, R2, R12 ;  /* 0x0000000002027229 */ /* 0x010fd0000000000c */
[----:B------:R-:W-:Y:S01]  /*0620*/  DADD R14, R2, R14 ;  /* 0x00000000020e7229 */ /* 0x000fe2000000000e */
[----:B------:R-:W-:Y:S10]  /*0630*/  @P0 BRA `(.L_x_2) ;  /* 0xfffffffc00340947 */ /* 0x000ff4000383ffff */
[----:B------:R-:W1:Y:S02]  /*0640*/  LDC.64 R2, c[0x0][0x380] ;  /* 0x0000e000ff027b82 */ /* 0x000e640000000a00 */
[----:B-1----:R-:W-:Y:S01]  /*0650*/  REDG.E.ADD.F64.RN.STRONG.GPU desc[UR6][R2.64], R14 ;  /* 0x0000000e020079a6 */ /* 0x002fe2000c12ff06 */
[----:B------:R-:W-:Y:S05]  /*0660*/  EXIT ;  /* 0x000000000000794d */ /* 0x000fea0003800000 */
        .weak           $__internal_0_$__cuda_sm20_dsqrt_rn_f64_mediumpath_v1
        .type           $__internal_0_$__cuda_sm20_dsqrt_rn_f64_mediumpath_v1,@function
        .size           $__internal_0_$__cuda_sm20_dsqrt_rn_f64_mediumpath_v1,(.L_x_8 - $__internal_0_$__cuda_sm20_dsqrt_rn_f64_mediumpath_v1)
$__internal_0_$__cuda_sm20_dsqrt_rn_f64_mediumpath_v1:
[----:B------:R-:W-:Y:S01]  /*0670*/  ISETP.GE.U32.AND P0, PT, R6, -0x3400000, PT ;  /* 0xfcc000000600780c */ /* 0x000fe20003f06070 */
[----:B------:R-:W-:Y:S01]  /*0680*/  BSSY.RECONVERGENT B1, `(.L_x_3) ;  /* 0x0000024000017945 */ /* 0x000fe20003800200 */
[----:B------:R-:W-:-:S11]  /*0690*/  IMAD.MOV.U32 R9, RZ, RZ, R15 ;  /* 0x000000ffff097224 */ /* 0x000fd600078e000f */
[----:B------:R-:W-:Y:S05]  /*06a0*/  @!P0 BRA `(.L_x_4) ;  /* 0x0000000000208947 */ /* 0x000fea0003800000 */
[----:B------:R-:W-:-:S10]  /*06b0*/  DFMA.RM R8, R12, R8, R10 ;  /* 0x000000080c08722b */ /* 0x000fd4000000400a */
[----:B------:R-:W-:-:S05]  /*06c0*/  IADD3 R6, P0, PT, R8, 0x1, RZ ;  /* 0x0000000108067810 */ /* 0x000fca0007f1e0ff */
[----:B------:R-:W-:-:S06]  /*06d0*/  IMAD.X R7, RZ, RZ, R9, P0 ;  /* 0x000000ffff077224 */ /* 0x000fcc00000e0609 */
[----:B------:R-:W-:-:S08]  /*06e0*/  DFMA.RP R4, -R8, R6, R4 ;  /* 0x000000060804722b */ /* 0x000fd00000008104 */
[----:B------:R-:W-:-:S06]  /*06f0*/  DSETP.GT.AND P0, PT, R4, RZ, PT ;  /* 0x000000ff0400722a */ /* 0x000fcc0003f04000 */
[----:B------:R-:W-:Y:S02]  /*0700*/  FSEL R6, R6, R8, P0 ;  /* 0x0000000806067208 */ /* 0x000fe40000000000 */
[----:B------:R-:W-:Y:S01]  /*0710*/  FSEL R7, R7, R9, P0 ;  /* 0x0000000907077208 */ /* 0x000fe20000000000 */
[----:B------:R-:W-:Y:S06]  /*0720*/  BRA `(.L_x_5) ;  /* 0x0000000000647947 */ /* 0x000fec0003800000 */
.L_x_4:
[----:B------:R-:W-:-:S14]  /*0730*/  DSETP.NE.AND P0, PT, R4, RZ, PT ;  /* 0x000000ff0400722a */ /* 0x000fdc0003f05000 */
[----:B------:R-:W-:Y:S05]  /*0740*/  @!P0 BRA `(.L_x_6) ;  /* 0x0000000000588947 */ /* 0x000fea0003800000 */
[----:B------:R-:W-:-:S13]  /*0750*/  ISETP.GE.AND P0, PT, R5, RZ, PT ;  /* 0x000000ff0500720c */ /* 0x000fda0003f06270 */
[----:B------:R-:W-:Y:S01]  /*0760*/  @!P0 MOV R6, 0x0 ;  /* 0x0000000000068802 */ /* 0x000fe20000000f00 */
[----:B------:R-:W-:Y:S01]  /*0770*/  @!P0 IMAD.MOV.U32 R7, RZ, RZ, -0x80000 ;  /* 0xfff80000ff078424 */ /* 0x000fe200078e00ff */
[----:B------:R-:W-:Y:S06]  /*0780*/  @!P0 BRA `(.L_x_5) ;  /* 0x00000000004c8947 */ /* 0x000fec0003800000 */
[----:B------:R-:W-:-:S13]  /*0790*/  ISETP.GT.AND P0, PT, R5, 0x7fefffff, PT ;  /* 0x7fefffff0500780c */ /* 0x000fda0003f04270 */
[----:B------:R-:W-:Y:S05]  /*07a0*/  @P0 BRA `(.L_x_6) ;  /* 0x0000000000400947 */ /* 0x000fea0003800000 */
[----:B------:R-:W-:Y:S01]  /*07b0*/  DMUL R4, R4, 8.11296384146066816958e+31 ;  /* 0x4690000004047828 */ /* 0x000fe20000000000 */
[----:B------:R-:W-:Y:S01]  /*07c0*/  IMAD.MOV.U32 R6, RZ, RZ, RZ ;  /* 0x000000ffff067224 */ /* 0x000fe200078e00ff */
[----:B------:R-:W-:Y:S01]  /*07d0*/  MOV R10, 0x0 ;  /* 0x00000000000a7802 */ /* 0x000fe20000000f00 */
[----:B------:R-:W-:-:S03]  /*07e0*/  IMAD.MOV.U32 R11, RZ, RZ, 0x3fd80000 ;  /* 0x3fd80000ff0b7424 */ /* 0x000fc600078e00ff */
[----:B------:R-:W0:Y:S02]  /*07f0*/  MUFU.RSQ64H R7, R5 ;  /* 0x0000000500077308 */ /* 0x000e240000001c00 */
[----:B0-----:R-:W-:-:S08]  /*0800*/  DMUL R8, R6, R6 ;  /* 0x0000000606087228 */ /* 0x001fd00000000000 */
[----:B------:R-:W-:-:S08]  /*0810*/  DFMA R8, R4, -R8, 1 ;  /* 0x3ff000000408742b */ /* 0x000fd00000000808 */
[----:B------:R-:W-:Y:S02]  /*0820*/  DFMA R10, R8, R10, 0.5 ;  /* 0x3fe00000080a742b */ /* 0x000fe4000000000a */
[----:B------:R-:W-:-:S08]  /*0830*/  DMUL R8, R6, R8 ;  /* 0x0000000806087228 */ /* 0x000fd00000000000 */
[----:B------:R-:W-:-:S08]  /*0840*/  DFMA R8, R10, R8, R6 ;  /* 0x000000080a08722b */ /* 0x000fd00000000006 */
[----:B------:R-:W-:Y:S02]  /*0850*/  DMUL R6, R4, R8 ;  /* 0x0000000804067228 */ /* 0x000fe40000000000 */
[----:B------:R-:W-:-:S06]  /*0860*/  VIADD R9, R9, 0xfff00000 ;  /* 0xfff0000009097836 */ /* 0x000fcc0000000000 */
[----:B------:R-:W-:-:S08]  /*0870*/  DFMA R10, R6, -R6, R4 ;  /* 0x80000006060a722b */ /* 0x000fd00000000004 */
[----:B------:R-:W-:-:S10]  /*0880*/  DFMA R6, R8, R10, R6 ;  /* 0x0000000a0806722b */ /* 0x000fd40000000006 */
[----:B------:R-:W-:Y:S01]  /*0890*/  IADD3 R7, PT, PT, R7, -0x3500000, RZ ;  /* 0xfcb0000007077810 */ /* 0x000fe20007ffe0ff */
[----:B------:R-:W-:Y:S06]  /*08a0*/  BRA `(.L_x_5) ;  /* 0x0000000000047947 */ /* 0x000fec0003800000 */
.L_x_6:
[----:B------:R-:W-:-:S11]  /*08b0*/  DADD R6, R4, R4 ;  /* 0x0000000004067229 */ /* 0x000fd60000000004 */
.L_x_5:
[----:B------:R-:W-:Y:S05]  /*08c0*/  BSYNC.RECONVERGENT B1 ;  /* 0x0000000000017941 */ /* 0x000fea0003800200 */
.L_x_3:
[----:B------:R-:W-:-:S04]  /*08d0*/  IMAD.MOV.U32 R3, RZ, RZ, 0x0 ;  /* 0x00000000ff037424 */ /* 0x000fc800078e00ff */
[----:B------:R-:W-:Y:S05]  /*08e0*/  RET.REL.NODEC R2 `(_Z6arraddPd) ;  /* 0xfffffff402c47950 */ /* 0x000fea0003c3ffff */
.L_x_7:
[----:B------:R-:W-:-:S00]  /*08f0*/  BRA `(.L_x_7) ;  /* 0xfffffffc00fc7947 */ /* 0x000fc0000383ffff */
[----:B------:R-:W-:-:S00]  /*0900*/  NOP ;  /* 0x0000000000007918 */ /* 0x000fc00000000000 */
[----:B------:R-:W-:-:S00]  /*0910*/  NOP ;  /* 0x0000000000007918 */ /* 0x000fc00000000000 */
[----:B------:R-:W-:-:S00]  /*0920*/  NOP ;  /* 0x0000000000007918 */ /* 0x000fc00000000000 */
[----:B------:R-:W-:-:S00]  /*0930*/  NOP ;  /* 0x0000000000007918 */ /* 0x000fc00000000000 */
[----:B------:R-:W-:-:S00]  /*0940*/  NOP ;  /* 0x0000000000007918 */ /* 0x000fc00000000000 */
[----:B------:R-:W-:-:S00]  /*0950*/  NOP ;  /* 0x0000000000007918 */ /* 0x000fc00000000000 */
[----:B------:R-:W-:-:S00]  /*0960*/  NOP ;  /* 0x0000000000007918 */ /* 0x000fc00000000000 */
[----:B------:R-:W-:-:S00]  /*0970*/  NOP ;  /* 0x0000000000007918 */ /* 0x000fc00000000000 */
.L_x_8:


//--------------------- .nv.shared._Z6arraddPd    --------------------------
	.section	.nv.shared._Z6arraddPd,"aw",@nobits
	.sectionflags	@""
	.align	8
.nv.shared._Z6arraddPd:
	.zero		3072


//--------------------- .nv.shared.reserved.0     --------------------------
	.section	.nv.shared.reserved.0,"aw",@nobits
	.weak		__nv_reservedSMEM_offset_0_alias
	.size		__nv_reservedSMEM_offset_0_alias, 0, 64
	.other		__nv_reservedSMEM_offset_0_alias,@"STO_CUDA_RESERVED_SHARED STV_DEFAULT"
__nv_reservedSMEM_offset_0_alias:
	.zero		0
	.zero		64


//--------------------- .nv.constant0._Z6arraddPd --------------------------
	.section	.nv.constant0._Z6arraddPd,"a",@progbits
	.sectionflags	@""
	.align	4
.nv.constant0._Z6arraddPd:
	.zero		904


//--------------------- SYMBOLS --------------------------

	.type		.nv.reservedSmem.offset0,@object
	.size		.nv.reservedSmem.offset0,0x4
	.type		.nv.reservedSmem.cap,@object
	.size		.nv.reservedSmem.cap,0x4
